	.headerflags	@"EF_CUDA_TEXMODE_UNIFIED EF_CUDA_64BIT_ADDRESS EF_CUDA_ACCELERATORS EF_CUDA_SM90 EF_CUDA_VIRTUAL_SM(EF_CUDA_SM90)"
	.elftype	@"ET_EXEC"


//--------------------- .nv.info                  --------------------------
	.section	.nv.info,"",@"SHT_CUDA_INFO"
	.align	4


	//----- nvinfo : EIATTR_REGCOUNT
	.align		4
        /*0000*/ 	.byte	0x04, 0x2f
        /*0002*/ 	.short	(.L_1 - .L_0)
	.align		4
.L_0:
        /*0004*/ 	.word	index@(triton_poi_fused_cat_15)
        /*0008*/ 	.word	0x00000014


	//----- nvinfo : EIATTR_MIN_STACK_SIZE
	.align		4
.L_1:
        /*000c*/ 	.byte	0x04, 0x12
        /*000e*/ 	.short	(.L_3 - .L_2)
	.align		4
.L_2:
        /*0010*/ 	.word	index@(triton_poi_fused_cat_15)
        /*0014*/ 	.word	0x00000000


	//----- nvinfo : EIATTR_FRAME_SIZE
	.align		4
.L_3:
        /*0018*/ 	.byte	0x04, 0x11
        /*001a*/ 	.short	(.L_5 - .L_4)
	.align		4
.L_4:
        /*001c*/ 	.word	index@(triton_poi_fused_cat_15)
        /*0020*/ 	.word	0x00000000


	//----- nvinfo : EIATTR_MIN_STACK_SIZE
	.align		4
.L_5:
        /*0024*/ 	.byte	0x04, 0x12
        /*0026*/ 	.short	(.L_7 - .L_6)
	.align		4
.L_6:
        /*0028*/ 	.word	index@(triton_poi_fused_cat_15)
        /*002c*/ 	.word	0x00000000
.L_7:


//--------------------- .nv.info.triton_poi_fused_cat_15 --------------------------
	.section	.nv.info.triton_poi_fused_cat_15,"",@"SHT_CUDA_INFO"
	.sectionflags	@""
	.align	4


	//----- nvinfo : EIATTR_CUDA_API_VERSION
	.align		4
        /*0000*/ 	.byte	0x04, 0x37
        /*0002*/ 	.short	(.L_9 - .L_8)
.L_8:
        /*0004*/ 	.word	0x0000007c


	//----- nvinfo : EIATTR_KPARAM_INFO
	.align		4
.L_9:
        /*0008*/ 	.byte	0x04, 0x17
        /*000a*/ 	.short	(.L_11 - .L_10)
.L_10:
        /*000c*/ 	.word	0x00000000
        /*0010*/ 	.short	0x0003
        /*0012*/ 	.short	0x0018
        /*0014*/ 	.byte	0x00, 0xf0, 0x11, 0x00


	//----- nvinfo : EIATTR_KPARAM_INFO
	.align		4
.L_11:
        /*0018*/ 	.byte	0x04, 0x17
        /*001a*/ 	.short	(.L_13 - .L_12)
.L_12:
        /*001c*/ 	.word	0x00000000
        /*0020*/ 	.short	0x0002
        /*0022*/ 	.short	0x0010
        /*0024*/ 	.byte	0x00, 0xf4, 0x21, 0x00


	//----- nvinfo : EIATTR_KPARAM_INFO
	.align		4
.L_13:
        /*0028*/ 	.byte	0x04, 0x17
        /*002a*/ 	.short	(.L_15 - .L_14)
.L_14:
        /*002c*/ 	.word	0x00000000
        /*0030*/ 	.short	0x0001
        /*0032*/ 	.short	0x0008
        /*0034*/ 	.byte	0x00, 0xf4, 0x21, 0x00


	//----- nvinfo : EIATTR_KPARAM_INFO
	.align		4
.L_15:
        /*0038*/ 	.byte	0x04, 0x17
        /*003a*/ 	.short	(.L_17 - .L_16)
.L_16:
        /*003c*/ 	.word	0x00000000
        /*0040*/ 	.short	0x0000
        /*0042*/ 	.short	0x0000
        /*0044*/ 	.byte	0x00, 0xf4, 0x21, 0x00


	//----- nvinfo : EIATTR_SPARSE_MMA_MASK
	.align		4
.L_17:
        /*0048*/ 	.byte	0x03, 0x50
        /*004a*/ 	.short	0x0000


	//----- nvinfo : EIATTR_MAXREG_COUNT
	.align		4
        /*004c*/ 	.byte	0x03, 0x1b
        /*004e*/ 	.short	0x00ff


	//----- nvinfo : EIATTR_EXIT_INSTR_OFFSETS
	.align		4
        /*0050*/ 	.byte	0x04, 0x1c
        /*0052*/ 	.short	(.L_19 - .L_18)


	//   ....[0]....
.L_18:
        /*0054*/ 	.word	0x000003a0


	//   ....[1]....
        /*0058*/ 	.word	0x000003c0


	//----- nvinfo : EIATTR_REQNTID
	.align		4
.L_19:
        /*005c*/ 	.byte	0x04, 0x10
        /*005e*/ 	.short	(.L_21 - .L_20)
.L_20:
        /*0060*/ 	.word	0x00000080
        /*0064*/ 	.word	0x00000001
        /*0068*/ 	.word	0x00000001


	//----- nvinfo : EIATTR_CBANK_PARAM_SIZE
	.align		4
.L_21:
        /*006c*/ 	.byte	0x03, 0x19
        /*006e*/ 	.short	0x001c


	//----- nvinfo : EIATTR_PARAM_CBANK
	.align		4
        /*0070*/ 	.byte	0x04, 0x0a
        /*0072*/ 	.short	(.L_23 - .L_22)
	.align		4
.L_22:
        /*0074*/ 	.word	index@(.nv.constant0.triton_poi_fused_cat_15)
        /*0078*/ 	.short	0x0210
        /*007a*/ 	.short	0x001c


	//----- nvinfo : EIATTR_SW_WAR
	.align		4
.L_23:
        /*007c*/ 	.byte	0x04, 0x36
        /*007e*/ 	.short	(.L_25 - .L_24)
.L_24:
        /*0080*/ 	.word	0x00000008
.L_25:


//--------------------- .nv.callgraph             --------------------------
	.section	.nv.callgraph,"",@"SHT_CUDA_CALLGRAPH"
	.align	4
	.sectionentsize	8
	.align		4
        /*0000*/ 	.word	0x00000000
	.align		4
        /*0004*/ 	.word	0xffffffff
	.align		4
        /*0008*/ 	.word	0x00000000
	.align		4
        /*000c*/ 	.word	0xfffffffe
	.align		4
        /*0010*/ 	.word	0x00000000
	.align		4
        /*0014*/ 	.word	0xfffffffd
	.align		4
        /*0018*/ 	.word	0x00000000
	.align		4
        /*001c*/ 	.word	0xfffffffc


//--------------------- .text.triton_poi_fused_cat_15 --------------------------
	.section	.text.triton_poi_fused_cat_15,"ax",@progbits
	.align	128
        .global         triton_poi_fused_cat_15
        .type           triton_poi_fused_cat_15,@function
        .size           triton_poi_fused_cat_15,(.L_x_1 - triton_poi_fused_cat_15)
        .other          triton_poi_fused_cat_15,@"STO_CUDA_ENTRY STV_DEFAULT"
triton_poi_fused_cat_15:
.text.triton_poi_fused_cat_15:
[----:B------:R-:W0:Y:S02]  /*0000*/  LDC R1, c[0x0][0x28] ;  /* 0x00000a00ff017b82 */ /* 0x000e240000000800 */
[----:B------:R-:W1:Y:S01]  /*0010*/  S2R R0, SR_TID.X ;  /* 0x0000000000007919 */ /* 0x000e620000002100 */
[----:B------:R-:W-:Y:S01]  /*0020*/  ULDC.64 UR4, c[0x0][0x218] ;  /* 0x0000860000047ab9 */ /* 0x000fe20000000a00 */
[----:B------:R-:W2:Y:S01]  /*0030*/  S2R R3, SR_CTAID.X ;  /* 0x0000000000037919 */ /* 0x000ea20000002500 */
[----:B-1----:R-:W-:Y:S01]  /*0040*/  IMAD.SHL.U32 R0, R0, 0x2, RZ ;  /* 0x0000000200007824 */ /* 0x002fe200078e00ff */
[----:B--2---:R-:W-:-:S04]  /*0050*/  SHF.R.S32.HI R7, RZ, 0x17, R3 ;  /* 0x00000017ff077819 */ /* 0x004fc80000011403 */
[----:B------:R-:W-:Y:S02]  /*0060*/  LOP3.LUT R0, R0, 0xfe, RZ, 0xc0, !PT ;  /* 0x000000fe00007812 */ /* 0x000fe400078ec0ff */
[----:B------:R-:W-:-:S03]  /*0070*/  SGXT R7, R7, 0x1 ;  /* 0x000000010707781a */ /* 0x000fc60000000200 */
[----:B------:R-:W-:-:S04]  /*0080*/  IMAD R0, R3, 0x100, R0 ;  /* 0x0000010003007824 */ /* 0x000fc800078e0200 */
[----:B------:R-:W-:Y:S01]  /*0090*/  VIADD R2, R0, 0x1 ;  /* 0x0000000100027836 */ /* 0x000fe20000000000 */
[----:B------:R-:W-:Y:S02]  /*00a0*/  SHF.R.S32.HI R3, RZ, 0x1f, R0 ;  /* 0x0000001fff037819 */ /* 0x000fe40000011400 */
[C---:B------:R-:W-:Y:S02]  /*00b0*/  LEA.HI R8, R7.reuse, R0, RZ, 0x4 ;  /* 0x0000000007087211 */ /* 0x040fe400078f20ff */
[----:B------:R-:W-:Y:S02]  /*00c0*/  LEA.HI R5, R7, R2, RZ, 0x3 ;  /* 0x0000000207057211 */ /* 0x000fe400078f18ff */
[----:B------:R-:W-:Y:S02]  /*00d0*/  LEA.HI R3, R3, R0, RZ, 0x3 ;  /* 0x0000000003037211 */ /* 0x000fe400078f18ff */
[----:B------:R-:W-:Y:S02]  /*00e0*/  LOP3.LUT R9, R5, 0xfffffff8, RZ, 0xc0, !PT ;  /* 0xfffffff805097812 */ /* 0x000fe400078ec0ff */
[----:B------:R-:W-:-:S02]  /*00f0*/  SHF.R.S32.HI R4, RZ, 0x3, R3 ;  /* 0x00000003ff047819 */ /* 0x000fc40000011403 */
[C---:B------:R-:W-:Y:S01]  /*0100*/  LOP3.LUT R5, R3.reuse, 0xfffffff8, RZ, 0xc0, !PT ;  /* 0xfffffff803057812 */ /* 0x040fe200078ec0ff */
[----:B------:R-:W-:Y:S01]  /*0110*/  IMAD.IADD R9, R2, 0x1, -R9 ;  /* 0x0000000102097824 */ /* 0x000fe200078e0a09 */
[----:B------:R-:W-:Y:S02]  /*0120*/  LEA.HI R6, R3, R4, RZ, 0x1 ;  /* 0x0000000403067211 */ /* 0x000fe400078f08ff */
[----:B------:R-:W1:Y:S01]  /*0130*/  LDC.64 R2, c[0x0][0x210] ;  /* 0x00008400ff027b82 */ /* 0x000e620000000a00 */
[----:B------:R-:W-:Y:S01]  /*0140*/  IMAD.IADD R5, R0, 0x1, -R5 ;  /* 0x0000000100057824 */ /* 0x000fe200078e0a05 */
[----:B------:R-:W-:Y:S01]  /*0150*/  LOP3.LUT R7, R6, 0xfffffffe, RZ, 0xc0, !PT ;  /* 0xfffffffe06077812 */ /* 0x000fe200078ec0ff */
[----:B------:R-:W-:Y:S01]  /*0160*/  IMAD.SHL.U32 R13, R9, 0x20, RZ ;  /* 0x00000020090d7824 */ /* 0x000fe200078e00ff */
[----:B------:R-:W-:Y:S01]  /*0170*/  SHF.R.S32.HI R8, RZ, 0x4, R8 ;  /* 0x00000004ff087819 */ /* 0x000fe20000011408 */
[----:B------:R-:W-:Y:S01]  /*0180*/  IMAD.SHL.U32 R11, R5, 0x20, RZ ;  /* 0x00000020050b7824 */ /* 0x000fe200078e00ff */
[----:B------:R-:W-:Y:S01]  /*0190*/  SHF.R.S32.HI R6, RZ, 0x1f, R4 ;  /* 0x0000001fff067819 */ /* 0x000fe20000011404 */
[----:B------:R-:W-:Y:S01]  /*01a0*/  IMAD.IADD R7, R4, 0x1, -R7 ;  /* 0x0000000104077824 */ /* 0x000fe200078e0a07 */
[----:B------:R-:W-:-:S02]  /*01b0*/  IADD3 R10, P3, R4, R13, RZ ;  /* 0x0000000d040a7210 */ /* 0x000fc40007f7e0ff */
[----:B------:R-:W-:Y:S01]  /*01c0*/  ISETP.GE.AND P0, PT, R0, 0x100, PT ;  /* 0x000001000000780c */ /* 0x000fe20003f06270 */
[----:B------:R-:W-:Y:S01]  /*01d0*/  IMAD R8, R8, 0x8, R7 ;  /* 0x0000000808087824 */ /* 0x000fe200078e0207 */
[----:B------:R-:W-:Y:S02]  /*01e0*/  IADD3 R7, P2, R4, R11, RZ ;  /* 0x0000000b04077210 */ /* 0x000fe40007f5e0ff */
[----:B------:R-:W-:Y:S02]  /*01f0*/  ISETP.GE.AND P1, PT, R5, 0x4, PT ;  /* 0x000000040500780c */ /* 0x000fe40003f26270 */
[-C--:B------:R-:W-:Y:S01]  /*0200*/  LEA.HI.X.SX32 R12, R11, R6.reuse, 0x1, P2 ;  /* 0x000000060b0c7211 */ /* 0x080fe200010f0eff */
[--C-:B------:R-:W-:Y:S01]  /*0210*/  IMAD R11, R5, 0x2, R8.reuse ;  /* 0x00000002050b7824 */ /* 0x100fe200078e0208 */
[----:B------:R-:W-:Y:S01]  /*0220*/  LEA.HI.X.SX32 R15, R13, R6, 0x1, P3 ;  /* 0x000000060d0f7211 */ /* 0x000fe200018f0eff */
[----:B------:R-:W-:Y:S01]  /*0230*/  IMAD R13, R9, 0x2, R8 ;  /* 0x00000002090d7824 */ /* 0x000fe200078e0208 */
[----:B------:R-:W-:-:S02]  /*0240*/  ISETP.GT.AND P3, PT, R5, 0x3, !P0 ;  /* 0x000000030500780c */ /* 0x000fc40004764270 */
[----:B------:R-:W-:Y:S02]  /*0250*/  ISETP.LT.AND P2, PT, R0, 0x100, !P1 ;  /* 0x000001000000780c */ /* 0x000fe40004f41270 */
[----:B------:R-:W-:Y:S01]  /*0260*/  LEA R6, P4, R7, UR4, 0x2 ;  /* 0x0000000407067c11 */ /* 0x000fe2000f8810ff */
[----:B-1----:R-:W-:Y:S01]  /*0270*/  IMAD.WIDE R8, R11, 0x4, R2 ;  /* 0x000000040b087825 */ /* 0x002fe200078e0202 */
[C---:B------:R-:W-:Y:S02]  /*0280*/  LEA R4, P5, R10.reuse, UR4, 0x2 ;  /* 0x000000040a047c11 */ /* 0x040fe4000f8a10ff */
[----:B------:R-:W-:Y:S01]  /*0290*/  LEA.HI.X R7, R7, UR5, R12, 0x2, P4 ;  /* 0x0000000507077c11 */ /* 0x000fe2000a0f140c */
[----:B------:R-:W-:Y:S01]  /*02a0*/  IMAD.WIDE R2, R13, 0x4, R2 ;  /* 0x000000040d027825 */ /* 0x000fe200078e0202 */
[----:B------:R-:W-:Y:S02]  /*02b0*/  LEA.HI.X R5, R10, UR5, R15, 0x2, P5 ;  /* 0x000000050a057c11 */ /* 0x000fe4000a8f140f */
[----:B------:R-:W-:-:S02]  /*02c0*/  CS2R R14, SRZ ;  /* 0x00000000000e7805 */ /* 0x000fc4000001ff00 */
[----:B------:R-:W-:Y:S01]  /*02d0*/  CS2R R12, SRZ ;  /* 0x00000000000c7805 */ /* 0x000fe2000001ff00 */
[----:B------:R-:W-:Y:S01]  /*02e0*/  ULDC.64 UR4, c[0x0][0x208] ;  /* 0x0000820000047ab9 */ /* 0x000fe20000000a00 */
[----:B------:R-:W1:Y:S02]  /*02f0*/  LDC.64 R10, c[0x0][0x220] ;  /* 0x00008800ff0a7b82 */ /* 0x000e640000000a00 */
[----:B------:R-:W2:Y:S04]  /*0300*/  @P3 LDG.E.EL R14, desc[UR4][R6.64+-0x200] ;  /* 0xfffe0004060e3981 */ /* 0x000ea8000c2e1900 */
[----:B------:R-:W3:Y:S04]  /*0310*/  @P2 LDG.E.EL R12, desc[UR4][R8.64] ;  /* 0x00000004080c2981 */ /* 0x000ee8000c2e1900 */
[----:B------:R-:W4:Y:S04]  /*0320*/  @P2 LDG.E.EL R13, desc[UR4][R2.64] ;  /* 0x00000004020d2981 */ /* 0x000f28000c2e1900 */
[----:B------:R-:W5:Y:S01]  /*0330*/  @P3 LDG.E.EL R15, desc[UR4][R4.64+-0x200] ;  /* 0xfffe0004040f3981 */ /* 0x000f62000c2e1900 */
[----:B-1----:R-:W-:Y:S01]  /*0340*/  IMAD.WIDE R10, R0, 0x4, R10 ;  /* 0x00000004000a7825 */ /* 0x002fe200078e020a */
[----:B--2---:R-:W-:-:S02]  /*0350*/  SEL R17, R14, RZ, P3 ;  /* 0x000000ff0e117207 */ /* 0x004fc40001800000 */
[----:B---3--:R-:W-:Y:S02]  /*0360*/  SEL R12, R12, RZ, P2 ;  /* 0x000000ff0c0c7207 */ /* 0x008fe40001000000 */
[----:B----4-:R-:W-:Y:S02]  /*0370*/  SEL R13, R13, RZ, P2 ;  /* 0x000000ff0d0d7207 */ /* 0x010fe40001000000 */
[----:B------:R-:W-:Y:S02]  /*0380*/  SEL R12, R12, R17, !P1 ;  /* 0x000000110c0c7207 */ /* 0x000fe40004800000 */
[----:B-----5:R-:W-:Y:S01]  /*0390*/  @P1 SEL R13, R15, RZ, P3 ;  /* 0x000000ff0f0d1207 */ /* 0x020fe20001800000 */
[----:B------:R-:W-:Y:S06]  /*03a0*/  @P0 EXIT ;  /* 0x000000000000094d */ /* 0x000fec0003800000 */
[----:B------:R-:W-:Y:S01]  /*03b0*/  STG.E.64 desc[UR4][R10.64], R12 ;  /* 0x0000000c0a007986 */ /* 0x000fe2000c101b04 */
[----:B------:R-:W-:Y:S05]  /*03c0*/  EXIT ;  /* 0x000000000000794d */ /* 0x000fea0003800000 */
.L_x_0:
[----:B------:R-:W-:-:S00]  /*03d0*/  BRA `(.L_x_0) ;  /* 0xfffffffc00fc7947 */ /* 0x000fc0000383ffff */
[----:B------:R-:W-:-:S00]  /*03e0*/  NOP ;  /* 0x0000000000007918 */ /* 0x000fc00000000000 */
        /* <DEDUP_REMOVED lines=9> */
.L_x_1:


//--------------------- .nv.constant0.triton_poi_fused_cat_15 --------------------------
	.section	.nv.constant0.triton_poi_fused_cat_15,"a",@progbits
	.sectionflags	@""
	.align	4
.nv.constant0.triton_poi_fused_cat_15:
	.zero		556
